	.headerflags	@"EF_CUDA_TEXMODE_UNIFIED EF_CUDA_64BIT_ADDRESS EF_CUDA_ACCELERATORS EF_CUDA_SM90 EF_CUDA_VIRTUAL_SM(EF_CUDA_SM90)"
	.elftype	@"ET_EXEC"


//--------------------- .nv.info                  --------------------------
	.section	.nv.info,"",@"SHT_CUDA_INFO"
	.align	4


	//----- nvinfo : EIATTR_REGCOUNT
	.align		4
        /*0000*/ 	.byte	0x04, 0x2f
        /*0002*/ 	.short	(.L_1 - .L_0)
	.align		4
.L_0:
        /*0004*/ 	.word	index@(triton_poi_fused_clone_0)
        /*0008*/ 	.word	0x00000010


	//----- nvinfo : EIATTR_MIN_STACK_SIZE
	.align		4
.L_1:
        /*000c*/ 	.byte	0x04, 0x12
        /*000e*/ 	.short	(.L_3 - .L_2)
	.align		4
.L_2:
        /*0010*/ 	.word	index@(triton_poi_fused_clone_0)
        /*0014*/ 	.word	0x00000000


	//----- nvinfo : EIATTR_FRAME_SIZE
	.align		4
.L_3:
        /*0018*/ 	.byte	0x04, 0x11
        /*001a*/ 	.short	(.L_5 - .L_4)
	.align		4
.L_4:
        /*001c*/ 	.word	index@(triton_poi_fused_clone_0)
        /*0020*/ 	.word	0x00000000


	//----- nvinfo : EIATTR_MIN_STACK_SIZE
	.align		4
.L_5:
        /*0024*/ 	.byte	0x04, 0x12
        /*0026*/ 	.short	(.L_7 - .L_6)
	.align		4
.L_6:
        /*0028*/ 	.word	index@(triton_poi_fused_clone_0)
        /*002c*/ 	.word	0x00000000
.L_7:


//--------------------- .nv.info.triton_poi_fused_clone_0 --------------------------
	.section	.nv.info.triton_poi_fused_clone_0,"",@"SHT_CUDA_INFO"
	.sectionflags	@""
	.align	4


	//----- nvinfo : EIATTR_CUDA_API_VERSION
	.align		4
        /*0000*/ 	.byte	0x04, 0x37
        /*0002*/ 	.short	(.L_9 - .L_8)
.L_8:
        /*0004*/ 	.word	0x0000007c


	//----- nvinfo : EIATTR_KPARAM_INFO
	.align		4
.L_9:
        /*0008*/ 	.byte	0x04, 0x17
        /*000a*/ 	.short	(.L_11 - .L_10)
.L_10:
        /*000c*/ 	.word	0x00000000
        /*0010*/ 	.short	0x0004
        /*0012*/ 	.short	0x001c
        /*0014*/ 	.byte	0x00, 0xf0, 0x11, 0x00


	//----- nvinfo : EIATTR_KPARAM_INFO
	.align		4
.L_11:
        /*0018*/ 	.byte	0x04, 0x17
        /*001a*/ 	.short	(.L_13 - .L_12)
.L_12:
        /*001c*/ 	.word	0x00000000
        /*0020*/ 	.short	0x0003
        /*0022*/ 	.short	0x0018
        /*0024*/ 	.byte	0x00, 0xf0, 0x11, 0x00


	//----- nvinfo : EIATTR_KPARAM_INFO
	.align		4
.L_13:
        /*0028*/ 	.byte	0x04, 0x17
        /*002a*/ 	.short	(.L_15 - .L_14)
.L_14:
        /*002c*/ 	.word	0x00000000
        /*0030*/ 	.short	0x0002
        /*0032*/ 	.short	0x0010
        /*0034*/ 	.byte	0x00, 0xf4, 0x21, 0x00


	//----- nvinfo : EIATTR_KPARAM_INFO
	.align		4
.L_15:
        /*0038*/ 	.byte	0x04, 0x17
        /*003a*/ 	.short	(.L_17 - .L_16)
.L_16:
        /*003c*/ 	.word	0x00000000
        /*0040*/ 	.short	0x0001
        /*0042*/ 	.short	0x0008
        /*0044*/ 	.byte	0x00, 0xf4, 0x21, 0x00


	//----- nvinfo : EIATTR_KPARAM_INFO
	.align		4
.L_17:
        /*0048*/ 	.byte	0x04, 0x17
        /*004a*/ 	.short	(.L_19 - .L_18)
.L_18:
        /*004c*/ 	.word	0x00000000
        /*0050*/ 	.short	0x0000
        /*0052*/ 	.short	0x0000
        /*0054*/ 	.byte	0x00, 0xf4, 0x21, 0x00


	//----- nvinfo : EIATTR_SPARSE_MMA_MASK
	.align		4
.L_19:
        /*0058*/ 	.byte	0x03, 0x50
        /*005a*/ 	.short	0x0000


	//----- nvinfo : EIATTR_MAXREG_COUNT
	.align		4
        /*005c*/ 	.byte	0x03, 0x1b
        /*005e*/ 	.short	0x00ff


	//----- nvinfo : EIATTR_EXIT_INSTR_OFFSETS
	.align		4
        /*0060*/ 	.byte	0x04, 0x1c
        /*0062*/ 	.short	(.L_21 - .L_20)


	//   ....[0]....
.L_20:
        /*0064*/ 	.word	0x00000330


	//   ....[1]....
        /*0068*/ 	.word	0x00000390


	//----- nvinfo : EIATTR_REQNTID
	.align		4
.L_21:
        /*006c*/ 	.byte	0x04, 0x10
        /*006e*/ 	.short	(.L_23 - .L_22)
.L_22:
        /*0070*/ 	.word	0x00000020
        /*0074*/ 	.word	0x00000001
        /*0078*/ 	.word	0x00000001


	//----- nvinfo : EIATTR_CBANK_PARAM_SIZE
	.align		4
.L_23:
        /*007c*/ 	.byte	0x03, 0x19
        /*007e*/ 	.short	0x0020


	//----- nvinfo : EIATTR_PARAM_CBANK
	.align		4
        /*0080*/ 	.byte	0x04, 0x0a
        /*0082*/ 	.short	(.L_25 - .L_24)
	.align		4
.L_24:
        /*0084*/ 	.word	index@(.nv.constant0.triton_poi_fused_clone_0)
        /*0088*/ 	.short	0x0210
        /*008a*/ 	.short	0x0020


	//----- nvinfo : EIATTR_SW_WAR
	.align		4
.L_25:
        /*008c*/ 	.byte	0x04, 0x36
        /*008e*/ 	.short	(.L_27 - .L_26)
.L_26:
        /*0090*/ 	.word	0x00000008
.L_27:


//--------------------- .nv.callgraph             --------------------------
	.section	.nv.callgraph,"",@"SHT_CUDA_CALLGRAPH"
	.align	4
	.sectionentsize	8
	.align		4
        /*0000*/ 	.word	0x00000000
	.align		4
        /*0004*/ 	.word	0xffffffff
	.align		4
        /*0008*/ 	.word	0x00000000
	.align		4
        /*000c*/ 	.word	0xfffffffe
	.align		4
        /*0010*/ 	.word	0x00000000
	.align		4
        /*0014*/ 	.word	0xfffffffd
	.align		4
        /*0018*/ 	.word	0x00000000
	.align		4
        /*001c*/ 	.word	0xfffffffc


//--------------------- .text.triton_poi_fused_clone_0 --------------------------
	.section	.text.triton_poi_fused_clone_0,"ax",@progbits
	.sectionflags	@"SHF_BARRIERS=1"
	.align	128
        .global         triton_poi_fused_clone_0
        .type           triton_poi_fused_clone_0,@function
        .size           triton_poi_fused_clone_0,(.L_x_1 - triton_poi_fused_clone_0)
        .other          triton_poi_fused_clone_0,@"STO_CUDA_ENTRY STV_DEFAULT"
triton_poi_fused_clone_0:
.text.triton_poi_fused_clone_0:
[----:B------:R-:W0:Y:S02]  /*0000*/  LDC R1, c[0x0][0x28] ;  /* 0x00000a00ff017b82 */ /* 0x000e240000000800 */
[----:B------:R-:W1:Y:S01]  /*0010*/  S2R R0, SR_CTAID.Y ;  /* 0x0000000000007919 */ /* 0x000e620000002600 */
[----:B------:R-:W2:Y:S01]  /*0020*/  LDC.64 R4, c[0x0][0x218] ;  /* 0x00008600ff047b82 */ /* 0x000ea20000000a00 */
[----:B------:R-:W-:Y:S01]  /*0030*/  ULDC.64 UR6, c[0x0][0x208] ;  /* 0x0000820000067ab9 */ /* 0x000fe20000000a00 */
[----:B------:R-:W3:Y:S01]  /*0040*/  S2R R13, SR_TID.X ;  /* 0x00000000000d7919 */ /* 0x000ee20000002100 */
[----:B------:R-:W4:Y:S05]  /*0050*/  S2R R8, SR_CTAID.X ;  /* 0x0000000000087919 */ /* 0x000f2a0000002500 */
[----:B------:R-:W5:Y:S01]  /*0060*/  LDC.64 R2, c[0x0][0x210] ;  /* 0x00008400ff027b82 */ /* 0x000f620000000a00 */
[----:B-1----:R-:W-:Y:S01]  /*0070*/  IMAD.SHL.U32 R0, R0, 0x10, RZ ;  /* 0x0000001000007824 */ /* 0x002fe200078e00ff */
[----:B---3--:R-:W-:-:S04]  /*0080*/  SHF.R.U32.HI R9, RZ, 0x4, R13 ;  /* 0x00000004ff097819 */ /* 0x008fc8000001160d */
[----:B------:R-:W-:Y:S01]  /*0090*/  LOP3.LUT R6, R0, 0xf, R13, 0xf8, !PT ;  /* 0x0000000f00067812 */ /* 0x000fe200078ef80d */
[----:B----4-:R-:W-:Y:S01]  /*00a0*/  IMAD.SHL.U32 R8, R8, 0x2, RZ ;  /* 0x0000000208087824 */ /* 0x010fe200078e00ff */
[----:B------:R-:W-:Y:S02]  /*00b0*/  SGXT.U32 R9, R9, 0x1 ;  /* 0x000000010909781a */ /* 0x000fe40000000000 */
[----:B------:R-:W-:Y:S02]  /*00c0*/  SHF.R.S32.HI R7, RZ, 0x1f, R6 ;  /* 0x0000001fff077819 */ /* 0x000fe40000011406 */
[----:B------:R-:W-:Y:S02]  /*00d0*/  ISETP.GE.AND P1, PT, R6, 0x10, PT ;  /* 0x000000100600780c */ /* 0x000fe40003f26270 */
[----:B------:R-:W-:Y:S02]  /*00e0*/  LEA.HI R10, R7, R6, RZ, 0x2 ;  /* 0x00000006070a7211 */ /* 0x000fe400078f10ff */
[----:B------:R-:W-:-:S02]  /*00f0*/  LOP3.LUT R7, R8, R9, RZ, 0xfc, !PT ;  /* 0x0000000908077212 */ /* 0x000fc400078efcff */
[C---:B------:R-:W-:Y:S01]  /*0100*/  LOP3.LUT R11, R10.reuse, 0xfffffffc, RZ, 0xc0, !PT ;  /* 0xfffffffc0a0b7812 */ /* 0x040fe200078ec0ff */
[----:B------:R-:W-:Y:S01]  /*0110*/  IMAD.SHL.U32 R10, R10, 0x4, RZ ;  /* 0x000000040a0a7824 */ /* 0x000fe200078e00ff */
[----:B------:R-:W-:-:S03]  /*0120*/  ISETP.GE.AND P0, PT, R7, 0x4, PT ;  /* 0x000000040700780c */ /* 0x000fc60003f06270 */
[----:B------:R-:W-:Y:S01]  /*0130*/  IMAD.IADD R11, R6, 0x1, -R11 ;  /* 0x00000001060b7824 */ /* 0x000fe200078e0a0b */
[----:B------:R-:W-:Y:S02]  /*0140*/  LOP3.LUT R10, R10, 0xfffffff0, RZ, 0xc0, !PT ;  /* 0xfffffff00a0a7812 */ /* 0x000fe400078ec0ff */
[----:B------:R-:W-:Y:S01]  /*0150*/  ISETP.LT.AND P0, PT, R6, 0x10, !P0 ;  /* 0x000000100600780c */ /* 0x000fe20004701270 */
[----:B------:R-:W-:Y:S02]  /*0160*/  IMAD R7, R7, 0x4, R11 ;  /* 0x0000000407077824 */ /* 0x000fe400078e020b */
[----:B--2---:R-:W-:-:S04]  /*0170*/  IMAD.WIDE R4, R11, 0x4, R4 ;  /* 0x000000040b047825 */ /* 0x004fc800078e0204 */
[----:B------:R-:W-:Y:S02]  /*0180*/  IMAD.IADD R7, R7, 0x1, R10 ;  /* 0x0000000107077824 */ /* 0x000fe400078e020a */
[----:B------:R-:W-:Y:S02]  /*0190*/  IMAD.MOV.U32 R11, RZ, RZ, RZ ;  /* 0x000000ffff0b7224 */ /* 0x000fe400078e00ff */
[----:B------:R-:W-:Y:S02]  /*01a0*/  IMAD.MOV.U32 R6, RZ, RZ, RZ ;  /* 0x000000ffff067224 */ /* 0x000fe400078e00ff */
[----:B-----5:R-:W-:Y:S02]  /*01b0*/  IMAD.WIDE R2, R7, 0x4, R2 ;  /* 0x0000000407027825 */ /* 0x020fe400078e0202 */
[----:B------:R-:W2:Y:S04]  /*01c0*/  @!P1 LDG.E.EL R11, desc[UR6][R4.64] ;  /* 0x00000006040b9981 */ /* 0x000ea8000c2e1900 */
[----:B------:R1:W2:Y:S01]  /*01d0*/  @P0 LDG.E.EL R6, desc[UR6][R2.64] ;  /* 0x0000000602060981 */ /* 0x0002a2000c2e1900 */
[----:B------:R-:W3:Y:S01]  /*01e0*/  S2UR UR5, SR_CgaCtaId ;  /* 0x00000000000579c3 */ /* 0x000ee20000008800 */
[----:B------:R-:W-:Y:S01]  /*01f0*/  IMAD.SHL.U32 R10, R13, 0x2, RZ ;  /* 0x000000020d0a7824 */ /* 0x000fe200078e00ff */
[----:B------:R-:W-:Y:S01]  /*0200*/  UMOV UR4, 0x400 ;  /* 0x0000040000047882 */ /* 0x000fe20000000000 */
[----:B------:R-:W-:-:S02]  /*0210*/  SHF.R.U32.HI R7, RZ, 0x1, R13 ;  /* 0x00000001ff077819 */ /* 0x000fc4000001160d */
[----:B------:R-:W-:Y:S02]  /*0220*/  LOP3.LUT R8, R8, 0x1, R13, 0xf8, !PT ;  /* 0x0000000108087812 */ /* 0x000fe400078ef80d */
[----:B------:R-:W-:Y:S02]  /*0230*/  LOP3.LUT R12, R10, 0x1e, RZ, 0xc0, !PT ;  /* 0x0000001e0a0c7812 */ /* 0x000fe400078ec0ff */
[----:B------:R-:W-:Y:S02]  /*0240*/  LOP3.LUT R9, R9, 0x1e, R10, 0xf8, !PT ;  /* 0x0000001e09097812 */ /* 0x000fe400078ef80a */
[----:B------:R-:W-:Y:S02]  /*0250*/  SGXT.U32 R7, R7, 0x4 ;  /* 0x000000040707781a */ /* 0x000fe40000000000 */
[----:B------:R-:W-:Y:S02]  /*0260*/  ISETP.GE.AND P0, PT, R8, 0x4, PT ;  /* 0x000000040800780c */ /* 0x000fe40003f06270 */
[----:B------:R-:W-:-:S02]  /*0270*/  LOP3.LUT R7, R0, R7, RZ, 0xfc, !PT ;  /* 0x0000000700077212 */ /* 0x000fc400078efcff */
[----:B------:R-:W-:Y:S02]  /*0280*/  LOP3.LUT R10, R10, 0x3c, RZ, 0xc0, !PT ;  /* 0x0000003c0a0a7812 */ /* 0x000fe400078ec0ff */
[----:B------:R-:W-:Y:S02]  /*0290*/  ISETP.LT.AND P0, PT, R7, 0x10, !P0 ;  /* 0x000000100700780c */ /* 0x000fe40004701270 */
[----:B------:R-:W-:Y:S01]  /*02a0*/  LOP3.LUT R0, R13, 0x1f, RZ, 0xc0, !PT ;  /* 0x0000001f0d007812 */ /* 0x000fe200078ec0ff */
[----:B---3--:R-:W-:-:S06]  /*02b0*/  UPRMT UR4, UR5, 0x654, UR4 ;  /* 0x0000065405047896 */ /* 0x008fcc0008000004 */
[----:B------:R-:W-:Y:S01]  /*02c0*/  LEA R12, R12, UR4, 0x1 ;  /* 0x000000040c0c7c11 */ /* 0x000fe2000f8e08ff */
[----:B-1----:R-:W-:-:S04]  /*02d0*/  VIADD R3, R10, UR4 ;  /* 0x000000040a037c36 */ /* 0x002fc80008000000 */
[----:B------:R-:W-:Y:S02]  /*02e0*/  IMAD R9, R9, 0x4, R12 ;  /* 0x0000000409097824 */ /* 0x000fe400078e020c */
[----:B------:R-:W-:Y:S02]  /*02f0*/  IMAD R0, R0, 0x4, R3 ;  /* 0x0000000400007824 */ /* 0x000fe400078e0203 */
[----:B--2---:R-:W-:-:S05]  /*0300*/  FADD R6, R11, R6 ;  /* 0x000000060b067221 */ /* 0x004fca0000000000 */
[----:B------:R1:W-:Y:S01]  /*0310*/  STS [R9], R6 ;  /* 0x0000000609007388 */ /* 0x0003e20000000800 */
[----:B------:R-:W-:Y:S06]  /*0320*/  BAR.SYNC.DEFER_BLOCKING 0x0 ;  /* 0x0000000000007b1d */ /* 0x000fec0000010000 */
[----:B-1----:R-:W-:Y:S05]  /*0330*/  @!P0 EXIT ;  /* 0x000000000000894d */ /* 0x002fea0003800000 */
[----:B------:R-:W0:Y:S01]  /*0340*/  LDS R5, [R0] ;  /* 0x0000000000057984 */ /* 0x000e220000000800 */
[----:B------:R-:W1:Y:S01]  /*0350*/  LDC.64 R2, c[0x0][0x220] ;  /* 0x00008800ff027b82 */ /* 0x000e620000000a00 */
[----:B------:R-:W-:-:S04]  /*0360*/  IMAD R7, R7, 0x4, R8 ;  /* 0x0000000407077824 */ /* 0x000fc800078e0208 */
[----:B-1----:R-:W-:-:S05]  /*0370*/  IMAD.WIDE R2, R7, 0x4, R2 ;  /* 0x0000000407027825 */ /* 0x002fca00078e0202 */
[----:B0-----:R-:W-:Y:S01]  /*0380*/  STG.E desc[UR6][R2.64], R5 ;  /* 0x0000000502007986 */ /* 0x001fe2000c101906 */
[----:B------:R-:W-:Y:S05]  /*0390*/  EXIT ;  /* 0x000000000000794d */ /* 0x000fea0003800000 */
.L_x_0:
[----:B------:R-:W-:-:S00]  /*03a0*/  BRA `(.L_x_0) ;  /* 0xfffffffc00fc7947 */ /* 0x000fc0000383ffff */
[----:B------:R-:W-:-:S00]  /*03b0*/  NOP ;  /* 0x0000000000007918 */ /* 0x000fc00000000000 */
        /* <DEDUP_REMOVED lines=12> */
.L_x_1:


//--------------------- .nv.shared.triton_poi_fused_clone_0 --------------------------
	.section	.nv.shared.triton_poi_fused_clone_0,"aw",@nobits
	.sectionflags	@""
	.align	16
	.zero		1024


//--------------------- .nv.constant0.triton_poi_fused_clone_0 --------------------------
	.section	.nv.constant0.triton_poi_fused_clone_0,"a",@progbits
	.sectionflags	@""
	.align	4
.nv.constant0.triton_poi_fused_clone_0:
	.zero		560
